//
// Generated by NVIDIA NVVM Compiler
//
// Compiler Build ID: CL-36424714
// Cuda compilation tools, release 13.0, V13.0.88
// Based on NVVM 20.0.0
//

.version 9.0
.target sm_100
.address_size 64

	// .globl	_Z9vectorAddPiS_S_i
.extern .func  (.param .b32 func_retval0) vprintf
(
	.param .b64 vprintf_param_0,
	.param .b64 vprintf_param_1
)
;
.global .align 4 .u32 count;
.global .align 1 .b8 $str[18] = {69, 82, 82, 79, 82, 58, 32, 37, 100, 32, 33, 61, 32, 37, 100, 46, 10};

.visible .entry _Z9vectorAddPiS_S_i(
	.param .u64 .ptr .align 1 _Z9vectorAddPiS_S_i_param_0,
	.param .u64 .ptr .align 1 _Z9vectorAddPiS_S_i_param_1,
	.param .u64 .ptr .align 1 _Z9vectorAddPiS_S_i_param_2,
	.param .u32 _Z9vectorAddPiS_S_i_param_3
)
{
	.reg .pred 	%p<2>;
	.reg .b32 	%r<9>;
	.reg .b64 	%rd<11>;

	ld.param.u64 	%rd1, [_Z9vectorAddPiS_S_i_param_0];
	ld.param.u64 	%rd2, [_Z9vectorAddPiS_S_i_param_1];
	ld.param.u64 	%rd3, [_Z9vectorAddPiS_S_i_param_2];
	ld.param.u32 	%r2, [_Z9vectorAddPiS_S_i_param_3];
	mov.u32 	%r3, %ctaid.x;
	mov.u32 	%r4, %ntid.x;
	mov.u32 	%r5, %tid.x;
	mad.lo.s32 	%r1, %r3, %r4, %r5;
	setp.ge.s32 	%p1, %r1, %r2;
	@%p1 bra 	$L__BB0_2;
	cvta.to.global.u64 	%rd4, %rd1;
	cvta.to.global.u64 	%rd5, %rd2;
	cvta.to.global.u64 	%rd6, %rd3;
	mul.wide.s32 	%rd7, %r1, 4;
	add.s64 	%rd8, %rd4, %rd7;
	ld.global.u32 	%r6, [%rd8];
	add.s64 	%rd9, %rd5, %rd7;
	ld.global.u32 	%r7, [%rd9];
	add.s32 	%r8, %r7, %r6;
	add.s64 	%rd10, %rd6, %rd7;
	st.global.u32 	[%rd10], %r8;
$L__BB0_2:
	ret;

}
	// .globl	_Z8validatePiS_i
.visible .entry _Z8validatePiS_i(
	.param .u64 .ptr .align 1 _Z8validatePiS_i_param_0,
	.param .u64 .ptr .align 1 _Z8validatePiS_i_param_1,
	.param .u32 _Z8validatePiS_i_param_2
)
{
	.local .align 8 .b8 	__local_depot1[8];
	.reg .b64 	%SP;
	.reg .b64 	%SPL;
	.reg .pred 	%p<3>;
	.reg .b32 	%r<11>;
	.reg .b64 	%rd<12>;

	mov.u64 	%SPL, __local_depot1;
	cvta.local.u64 	%SP, %SPL;
	ld.param.u64 	%rd1, [_Z8validatePiS_i_param_0];
	ld.param.u64 	%rd2, [_Z8validatePiS_i_param_1];
	ld.param.u32 	%r4, [_Z8validatePiS_i_param_2];
	mov.u32 	%r5, %ctaid.x;
	mov.u32 	%r6, %ntid.x;
	mov.u32 	%r7, %tid.x;
	mad.lo.s32 	%r1, %r5, %r6, %r7;
	setp.ge.s32 	%p1, %r1, %r4;
	@%p1 bra 	$L__BB1_3;
	cvta.to.global.u64 	%rd3, %rd1;
	cvta.to.global.u64 	%rd4, %rd2;
	mul.wide.s32 	%rd5, %r1, 4;
	add.s64 	%rd6, %rd3, %rd5;
	ld.global.u32 	%r2, [%rd6];
	add.s64 	%rd7, %rd4, %rd5;
	ld.global.u32 	%r3, [%rd7];
	setp.eq.s32 	%p2, %r2, %r3;
	@%p2 bra 	$L__BB1_3;
	add.u64 	%rd8, %SP, 0;
	add.u64 	%rd9, %SPL, 0;
	st.local.v2.u32 	[%rd9], {%r2, %r3};
	mov.u64 	%rd10, $str;
	cvta.global.u64 	%rd11, %rd10;
	{ // callseq 0, 0
	.param .b64 param0;
	st.param.b64 	[param0], %rd11;
	.param .b64 param1;
	st.param.b64 	[param1], %rd8;
	.param .b32 retval0;
	call.uni (retval0), 
	vprintf, 
	(
	param0, 
	param1
	);
	ld.param.b32 	%r8, [retval0];
	} // callseq 0
	atom.global.add.u32 	%r10, [count], 1;
$L__BB1_3:
	ret;

}


// ===== COMPILED SASS (sm_100) =====

	.target	sm_100

	.elftype	@"ET_EXEC"


//--------------------- .note.nv.tkinfo           --------------------------
	.section	.note.nv.tkinfo,"",@"SHT_NOTE"
	.sectionflags	@"SHF_NOTE_NV_TKINFO"
	.tkinfo
        /*0018*/ 	.word	0x00000002
        /*0030*/ 	.string	""
        /*0030*/ 	.string	"ptxas"
        /*0030*/ 	.string	"Cuda compilation tools, release 13.0, V13.0.88"
        /*0030*/ 	.string	"Build cuda_13.0.r13.0/compiler.36424714_0"
        /*0030*/ 	.string	"-arch sm_100 -m 64 "



//--------------------- .note.nv.cuinfo           --------------------------
	.section	.note.nv.cuinfo,"",@"SHT_NOTE"
	.sectionflags	@"SHF_NOTE_NV_CUINFO"
        /*0018*/ 	.short	0x0002
        /*001a*/ 	.short	0x0064
        /*001c*/ 	.short	0x0082
	.zero		2


//--------------------- .nv.info                  --------------------------
	.section	.nv.info,"",@"SHT_CUDA_INFO"
	.align	4


	//----- nvinfo : EIATTR_REGCOUNT
	.align		4
        /*0000*/ 	.byte	0x04, 0x2f
        /*0002*/ 	.short	(.L_3 - .L_2)
	.align		4
.L_2:
        /*0004*/ 	.word	index@(_Z9vectorAddPiS_S_i)
        /*0008*/ 	.word	0x0000000c


	//----- nvinfo : EIATTR_FRAME_SIZE
	.align		4
.L_3:
        /*000c*/ 	.byte	0x04, 0x11
        /*000e*/ 	.short	(.L_5 - .L_4)
	.align		4
.L_4:
        /*0010*/ 	.word	index@(_Z9vectorAddPiS_S_i)
        /*0014*/ 	.word	0x00000000


	//----- nvinfo : EIATTR_REGCOUNT
	.align		4
.L_5:
        /*0018*/ 	.byte	0x04, 0x2f
        /*001a*/ 	.short	(.L_7 - .L_6)
	.align		4
.L_6:
        /*001c*/ 	.word	index@(_Z8validatePiS_i)
        /*0020*/ 	.word	0x00000018


	//----- nvinfo : EIATTR_FRAME_SIZE
	.align		4
.L_7:
        /*0024*/ 	.byte	0x04, 0x11
        /*0026*/ 	.short	(.L_9 - .L_8)
	.align		4
.L_8:
        /*0028*/ 	.word	index@(_Z8validatePiS_i)
        /*002c*/ 	.word	0x00000008


	//----- nvinfo : EIATTR_MIN_STACK_SIZE
	.align		4
.L_9:
        /*0030*/ 	.byte	0x04, 0x12
        /*0032*/ 	.short	(.L_11 - .L_10)
	.align		4
.L_10:
        /*0034*/ 	.word	index@(_Z8validatePiS_i)
        /*0038*/ 	.word	0x00000008


	//----- nvinfo : EIATTR_MIN_STACK_SIZE
	.align		4
.L_11:
        /*003c*/ 	.byte	0x04, 0x12
        /*003e*/ 	.short	(.L_13 - .L_12)
	.align		4
.L_12:
        /*0040*/ 	.word	index@(_Z9vectorAddPiS_S_i)
        /*0044*/ 	.word	0x00000000
.L_13:


//--------------------- .nv.compat                --------------------------
	.section	.nv.compat,"",@"SHT_CUDA_COMPAT_INFO"
	.align	4
        /*0000*/ 	.byte	0x02, 0x09, 0x00, 0x00, 0x02, 0x02, 0x01, 0x00, 0x02, 0x05, 0x05, 0x00, 0x03, 0x07, 0x01, 0x01
        /*0010*/ 	.byte	0x02, 0x03, 0x00, 0x00, 0x02, 0x06, 0x01, 0x00, 0x04, 0x0b, 0x08, 0x00, 0x09, 0x00, 0x00, 0x00
        /*0020*/ 	.byte	0x00, 0x00, 0x00, 0x00


//--------------------- .nv.info._Z8validatePiS_i --------------------------
	.section	.nv.info._Z8validatePiS_i,"",@"SHT_CUDA_INFO"
	.sectionflags	@""
	.align	4


	//----- nvinfo : EIATTR_CUDA_API_VERSION
	.align		4
        /*0000*/ 	.byte	0x04, 0x37
        /*0002*/ 	.short	(.L_15 - .L_14)
.L_14:
        /*0004*/ 	.word	0x00000082


	//----- nvinfo : EIATTR_KPARAM_INFO
	.align		4
.L_15:
        /*0008*/ 	.byte	0x04, 0x17
        /*000a*/ 	.short	(.L_17 - .L_16)
.L_16:
        /*000c*/ 	.word	0x00000000
        /*0010*/ 	.short	0x0002
        /*0012*/ 	.short	0x0010
        /*0014*/ 	.byte	0x00, 0xf0, 0x11, 0x00


	//----- nvinfo : EIATTR_KPARAM_INFO
	.align		4
.L_17:
        /*0018*/ 	.byte	0x04, 0x17
        /*001a*/ 	.short	(.L_19 - .L_18)
.L_18:
        /*001c*/ 	.word	0x00000000
        /*0020*/ 	.short	0x0001
        /*0022*/ 	.short	0x0008
        /*0024*/ 	.byte	0x00, 0xf5, 0x21, 0x00


	//----- nvinfo : EIATTR_KPARAM_INFO
	.align		4
.L_19:
        /*0028*/ 	.byte	0x04, 0x17
        /*002a*/ 	.short	(.L_21 - .L_20)
.L_20:
        /*002c*/ 	.word	0x00000000
        /*0030*/ 	.short	0x0000
        /*0032*/ 	.short	0x0000
        /*0034*/ 	.byte	0x00, 0xf5, 0x21, 0x00


	//----- nvinfo : EIATTR_SPARSE_MMA_MASK
	.align		4
.L_21:
        /*0038*/ 	.byte	0x03, 0x50
        /*003a*/ 	.short	0x0000


	//----- nvinfo : EIATTR_MAXREG_COUNT
	.align		4
        /*003c*/ 	.byte	0x03, 0x1b
        /*003e*/ 	.short	0x00ff


	//----- nvinfo : EIATTR_EXTERNS
	.align		4
        /*0040*/ 	.byte	0x04, 0x0f
        /*0042*/ 	.short	(.L_23 - .L_22)


	//   ....[0]....
	.align		4
.L_22:
        /*0044*/ 	.word	index@(vprintf)


	//----- nvinfo : EIATTR_MERCURY_ISA_VERSION
	.align		4
.L_23:
        /*0048*/ 	.byte	0x03, 0x5f
        /*004a*/ 	.short	0x0101


	//----- nvinfo : EIATTR_INT_WARP_WIDE_INSTR_OFFSETS
	.align		4
        /*004c*/ 	.byte	0x04, 0x31
        /*004e*/ 	.short	(.L_25 - .L_24)


	//   ....[0]....
.L_24:
        /*0050*/ 	.word	0x00000200


	//----- nvinfo : EIATTR_VRC_CTA_INIT_COUNT
	.align		4
.L_25:
        /*0054*/ 	.byte	0x02, 0x4a
	.zero		1
	.zero		1


	//----- nvinfo : EIATTR_SYSCALL_OFFSETS
	.align		4
        /*0058*/ 	.byte	0x04, 0x46
        /*005a*/ 	.short	(.L_27 - .L_26)


	//   ....[0]....
.L_26:
        /*005c*/ 	.word	0x000001d0


	//----- nvinfo : EIATTR_EXIT_INSTR_OFFSETS
	.align		4
.L_27:
        /*0060*/ 	.byte	0x04, 0x1c
        /*0062*/ 	.short	(.L_29 - .L_28)


	//   ....[0]....
.L_28:
        /*0064*/ 	.word	0x000000c0


	//   ....[1]....
        /*0068*/ 	.word	0x00000150


	//   ....[2]....
        /*006c*/ 	.word	0x00000250


	//----- nvinfo : EIATTR_CRS_STACK_SIZE
	.align		4
.L_29:
        /*0070*/ 	.byte	0x04, 0x1e
        /*0072*/ 	.short	(.L_31 - .L_30)
.L_30:
        /*0074*/ 	.word	0x00000000


	//----- nvinfo : EIATTR_CBANK_PARAM_SIZE
	.align		4
.L_31:
        /*0078*/ 	.byte	0x03, 0x19
        /*007a*/ 	.short	0x0014


	//----- nvinfo : EIATTR_PARAM_CBANK
	.align		4
        /*007c*/ 	.byte	0x04, 0x0a
        /*007e*/ 	.short	(.L_33 - .L_32)
	.align		4
.L_32:
        /*0080*/ 	.word	index@(.nv.constant0._Z8validatePiS_i)
        /*0084*/ 	.short	0x0380
        /*0086*/ 	.short	0x0014


	//----- nvinfo : EIATTR_SW_WAR
	.align		4
.L_33:
        /*0088*/ 	.byte	0x04, 0x36
        /*008a*/ 	.short	(.L_35 - .L_34)
.L_34:
        /*008c*/ 	.word	0x00000008
.L_35:


//--------------------- .nv.info._Z9vectorAddPiS_S_i --------------------------
	.section	.nv.info._Z9vectorAddPiS_S_i,"",@"SHT_CUDA_INFO"
	.sectionflags	@""
	.align	4


	//----- nvinfo : EIATTR_CUDA_API_VERSION
	.align		4
        /*0000*/ 	.byte	0x04, 0x37
        /*0002*/ 	.short	(.L_37 - .L_36)
.L_36:
        /*0004*/ 	.word	0x00000082


	//----- nvinfo : EIATTR_KPARAM_INFO
	.align		4
.L_37:
        /*0008*/ 	.byte	0x04, 0x17
        /*000a*/ 	.short	(.L_39 - .L_38)
.L_38:
        /*000c*/ 	.word	0x00000000
        /*0010*/ 	.short	0x0003
        /*0012*/ 	.short	0x0018
        /*0014*/ 	.byte	0x00, 0xf0, 0x11, 0x00


	//----- nvinfo : EIATTR_KPARAM_INFO
	.align		4
.L_39:
        /*0018*/ 	.byte	0x04, 0x17
        /*001a*/ 	.short	(.L_41 - .L_40)
.L_40:
        /*001c*/ 	.word	0x00000000
        /*0020*/ 	.short	0x0002
        /*0022*/ 	.short	0x0010
        /*0024*/ 	.byte	0x00, 0xf5, 0x21, 0x00


	//----- nvinfo : EIATTR_KPARAM_INFO
	.align		4
.L_41:
        /*0028*/ 	.byte	0x04, 0x17
        /*002a*/ 	.short	(.L_43 - .L_42)
.L_42:
        /*002c*/ 	.word	0x00000000
        /*0030*/ 	.short	0x0001
        /*0032*/ 	.short	0x0008
        /*0034*/ 	.byte	0x00, 0xf5, 0x21, 0x00


	//----- nvinfo : EIATTR_KPARAM_INFO
	.align		4
.L_43:
        /*0038*/ 	.byte	0x04, 0x17
        /*003a*/ 	.short	(.L_45 - .L_44)
.L_44:
        /*003c*/ 	.word	0x00000000
        /*0040*/ 	.short	0x0000
        /*0042*/ 	.short	0x0000
        /*0044*/ 	.byte	0x00, 0xf5, 0x21, 0x00


	//----- nvinfo : EIATTR_SPARSE_MMA_MASK
	.align		4
.L_45:
        /*0048*/ 	.byte	0x03, 0x50
        /*004a*/ 	.short	0x0000


	//----- nvinfo : EIATTR_MAXREG_COUNT
	.align		4
        /*004c*/ 	.byte	0x03, 0x1b
        /*004e*/ 	.short	0x00ff


	//----- nvinfo : EIATTR_MERCURY_ISA_VERSION
	.align		4
        /*0050*/ 	.byte	0x03, 0x5f
        /*0052*/ 	.short	0x0101


	//----- nvinfo : EIATTR_VRC_CTA_INIT_COUNT
	.align		4
        /*0054*/ 	.byte	0x02, 0x4a
	.zero		1
	.zero		1


	//----- nvinfo : EIATTR_EXIT_INSTR_OFFSETS
	.align		4
        /*0058*/ 	.byte	0x04, 0x1c
        /*005a*/ 	.short	(.L_47 - .L_46)


	//   ....[0]....
.L_46:
        /*005c*/ 	.word	0x00000070


	//   ....[1]....
        /*0060*/ 	.word	0x00000130


	//----- nvinfo : EIATTR_CBANK_PARAM_SIZE
	.align		4
.L_47:
        /*0064*/ 	.byte	0x03, 0x19
        /*0066*/ 	.short	0x001c


	//----- nvinfo : EIATTR_PARAM_CBANK
	.align		4
        /*0068*/ 	.byte	0x04, 0x0a
        /*006a*/ 	.short	(.L_49 - .L_48)
	.align		4
.L_48:
        /*006c*/ 	.word	index@(.nv.constant0._Z9vectorAddPiS_S_i)
        /*0070*/ 	.short	0x0380
        /*0072*/ 	.short	0x001c


	//----- nvinfo : EIATTR_SW_WAR
	.align		4
.L_49:
        /*0074*/ 	.byte	0x04, 0x36
        /*0076*/ 	.short	(.L_51 - .L_50)
.L_50:
        /*0078*/ 	.word	0x00000008
.L_51:


//--------------------- .nv.callgraph             --------------------------
	.section	.nv.callgraph,"",@"SHT_CUDA_CALLGRAPH"
	.align	4
	.sectionentsize	8
	.align		4
        /*0000*/ 	.word	0x00000000
	.align		4
        /*0004*/ 	.word	0xffffffff
	.align		4
        /*0008*/ 	.word	index@(_Z8validatePiS_i)
	.align		4
        /*000c*/ 	.word	index@(vprintf)
	.align		4
        /*0010*/ 	.word	0x00000000
	.align		4
        /*0014*/ 	.word	0xfffffffe
	.align		4
        /*0018*/ 	.word	0x00000000
	.align		4
        /*001c*/ 	.word	0xfffffffd
	.align		4
        /*0020*/ 	.word	0x00000000
	.align		4
        /*0024*/ 	.word	0xfffffffc


//--------------------- .nv.constant4             --------------------------
	.section	.nv.constant4,"a",@progbits
	.align	8
	.align		8
.nv.constant4:
        /*0000*/ 	.dword	vprintf
	.align		8
        /*0008*/ 	.dword	count
	.align		8
        /*0010*/ 	.dword	$str


//--------------------- .text._Z8validatePiS_i    --------------------------
	.section	.text._Z8validatePiS_i,"ax",@progbits
	.align	128
        .global         _Z8validatePiS_i
        .type           _Z8validatePiS_i,@function
        .size           _Z8validatePiS_i,(.L_x_3 - _Z8validatePiS_i)
        .other          _Z8validatePiS_i,@"STO_CUDA_ENTRY STV_DEFAULT"
_Z8validatePiS_i:
.text._Z8validatePiS_i:
[----:B------:R-:W0:Y:S01]  /*0000*/  LDC R1, c[0x0][0x37c] ;  /* 0x0000df00ff017b82 */ /* 0x000e220000000800 */
[----:B------:R-:W1:Y:S01]  /*0010*/  S2R R0, SR_TID.X ;  /* 0x0000000000007919 */ /* 0x000e620000002100 */
[----:B------:R-:W2:Y:S06]  /*0020*/  LDCU UR5, c[0x0][0x2fc] ;  /* 0x00005f80ff0577ac */ /* 0x000eac0008000800 */
[----:B------:R-:W1:Y:S01]  /*0030*/  S2UR UR6, SR_CTAID.X ;  /* 0x00000000000679c3 */ /* 0x000e620000002500 */
[----:B0-----:R-:W-:Y:S01]  /*0040*/  VIADD R1, R1, 0xfffffff8 ;  /* 0xfffffff801017836 */ /* 0x001fe20000000000 */
[----:B------:R-:W0:Y:S01]  /*0050*/  LDCU UR7, c[0x0][0x390] ;  /* 0x00007200ff0777ac */ /* 0x000e220008000800 */
[----:B------:R-:W3:Y:S05]  /*0060*/  LDCU UR4, c[0x0][0x2f8] ;  /* 0x00005f00ff0477ac */ /* 0x000eea0008000800 */
[----:B------:R-:W1:Y:S01]  /*0070*/  LDC R3, c[0x0][0x360] ;  /* 0x0000d800ff037b82 */ /* 0x000e620000000800 */
[----:B---3--:R-:W-:-:S05]  /*0080*/  IADD3 R6, P1, PT, R1, UR4, RZ ;  /* 0x0000000401067c10 */ /* 0x008fca000ff3e0ff */
[----:B--2---:R-:W-:Y:S02]  /*0090*/  IMAD.X R7, RZ, RZ, UR5, P1 ;  /* 0x00000005ff077e24 */ /* 0x004fe400088e06ff */
[----:B-1----:R-:W-:-:S05]  /*00a0*/  IMAD R3, R3, UR6, R0 ;  /* 0x0000000603037c24 */ /* 0x002fca000f8e0200 */
[----:B0-----:R-:W-:-:S13]  /*00b0*/  ISETP.GE.AND P0, PT, R3, UR7, PT ;  /* 0x0000000703007c0c */ /* 0x001fda000bf06270 */
[----:B------:R-:W-:Y:S05]  /*00c0*/  @P0 EXIT ;  /* 0x000000000000094d */ /* 0x000fea0003800000 */
[----:B------:R-:W0:Y:S01]  /*00d0*/  LDC.64 R4, c[0x0][0x380] ;  /* 0x0000e000ff047b82 */ /* 0x000e220000000a00 */
[----:B------:R-:W1:Y:S07]  /*00e0*/  LDCU.64 UR36, c[0x0][0x358] ;  /* 0x00006b00ff2477ac */ /* 0x000e6e0008000a00 */
[----:B------:R-:W2:Y:S01]  /*00f0*/  LDC.64 R8, c[0x0][0x388] ;  /* 0x0000e200ff087b82 */ /* 0x000ea20000000a00 */
[----:B0-----:R-:W-:-:S05]  /*0100*/  IMAD.WIDE R4, R3, 0x4, R4 ;  /* 0x0000000403047825 */ /* 0x001fca00078e0204 */
[----:B-1----:R-:W3:Y:S01]  /*0110*/  LDG.E R2, desc[UR36][R4.64] ;  /* 0x0000002404027981 */ /* 0x002ee2000c1e1900 */
[----:B--2---:R-:W-:-:S05]  /*0120*/  IMAD.WIDE R8, R3, 0x4, R8 ;  /* 0x0000000403087825 */ /* 0x004fca00078e0208 */
[----:B------:R-:W3:Y:S02]  /*0130*/  LDG.E R3, desc[UR36][R8.64] ;  /* 0x0000002408037981 */ /* 0x000ee4000c1e1900 */
[----:B---3--:R-:W-:-:S13]  /*0140*/  ISETP.NE.AND P0, PT, R2, R3, PT ;  /* 0x000000030200720c */ /* 0x008fda0003f05270 */
[----:B------:R-:W-:Y:S05]  /*0150*/  @!P0 EXIT ;  /* 0x000000000000894d */ /* 0x000fea0003800000 */
[----:B------:R-:W-:Y:S01]  /*0160*/  MOV R0, 0x0 ;  /* 0x0000000000007802 */ /* 0x000fe20000000f00 */
[----:B------:R0:W-:Y:S01]  /*0170*/  STL.64 [R1], R2 ;  /* 0x0000000201007387 */ /* 0x0001e20000100a00 */
[----:B------:R-:W1:Y:S02]  /*0180*/  LDCU.64 UR4, c[0x4][0x10] ;  /* 0x01000200ff0477ac */ /* 0x000e640008000a00 */
[----:B------:R0:W2:Y:S01]  /*0190*/  LDC.64 R8, c[0x4][R0] ;  /* 0x0100000000087b82 */ /* 0x0000a20000000a00 */
[----:B-1----:R-:W-:Y:S01]  /*01a0*/  MOV R4, UR4 ;  /* 0x0000000400047c02 */ /* 0x002fe20008000f00 */
[----:B0-----:R-:W-:-:S07]  /*01b0*/  IMAD.U32 R5, RZ, RZ, UR5 ;  /* 0x00000005ff057e24 */ /* 0x001fce000f8e00ff */
[----:B------:R-:W-:-:S07]  /*01c0*/  LEPC R20, `(.L_x_0) ;  /* 0x000000001014794e */ /* 0x000fce0000000000 */
[----:B--2---:R-:W-:Y:S05]  /*01d0*/  CALL.ABS.NOINC R8 ;  /* 0x0000000008007343 */ /* 0x004fea0003c00000 */
.L_x_0:
[----:B------:R-:W0:Y:S01]  /*01e0*/  S2R R0, SR_LANEID ;  /* 0x0000000000007919 */ /* 0x000e220000000000 */
[----:B------:R-:W1:Y:S01]  /*01f0*/  LDC.64 R2, c[0x4][0x8] ;  /* 0x01000200ff027b82 */ /* 0x000e620000000a00 */
[----:B------:R-:W-:Y:S02]  /*0200*/  VOTEU.ANY UR4, UPT, PT ;  /* 0x0000000000047886 */ /* 0x000fe400038e0100 */
[----:B------:R-:W-:Y:S02]  /*0210*/  UFLO.U32 UR5, UR4 ;  /* 0x00000004000572bd */ /* 0x000fe400080e0000 */
[----:B------:R-:W1:Y:S04]  /*0220*/  POPC R5, UR4 ;  /* 0x0000000400057d09 */ /* 0x000e680008000000 */
[----:B0-----:R-:W-:-:S13]  /*0230*/  ISETP.EQ.U32.AND P0, PT, R0, UR5, PT ;  /* 0x0000000500007c0c */ /* 0x001fda000bf02070 */
[----:B-1----:R-:W-:Y:S01]  /*0240*/  @P0 REDG.E.ADD.STRONG.GPU desc[UR36][R2.64], R5 ;  /* 0x000000050200098e */ /* 0x002fe2000c12e124 */
[----:B------:R-:W-:Y:S05]  /*0250*/  EXIT ;  /* 0x000000000000794d */ /* 0x000fea0003800000 */
.L_x_1:
[----:B------:R-:W-:-:S00]  /*0260*/  BRA `(.L_x_1) ;  /* 0xfffffffc00fc7947 */ /* 0x000fc0000383ffff */
[----:B------:R-:W-:-:S00]  /*0270*/  NOP ;  /* 0x0000000000007918 */ /* 0x000fc00000000000 */
        /* <DEDUP_REMOVED lines=8> */
.L_x_3:


//--------------------- .text._Z9vectorAddPiS_S_i --------------------------
	.section	.text._Z9vectorAddPiS_S_i,"ax",@progbits
	.align	128
        .global         _Z9vectorAddPiS_S_i
        .type           _Z9vectorAddPiS_S_i,@function
        .size           _Z9vectorAddPiS_S_i,(.L_x_4 - _Z9vectorAddPiS_S_i)
        .other          _Z9vectorAddPiS_S_i,@"STO_CUDA_ENTRY STV_DEFAULT"
_Z9vectorAddPiS_S_i:
.text._Z9vectorAddPiS_S_i:
[----:B------:R-:W-:Y:S01]  /*0000*/  LDC R1, c[0x0][0x37c] ;  /* 0x0000df00ff017b82 */ /* 0x000fe20000000800 */
[----:B------:R-:W0:Y:S07]  /*0010*/  S2R R0, SR_TID.X ;  /* 0x0000000000007919 */ /* 0x000e2e0000002100 */
[----:B------:R-:W0:Y:S01]  /*0020*/  S2UR UR4, SR_CTAID.X ;  /* 0x00000000000479c3 */ /* 0x000e220000002500 */
[----:B------:R-:W1:Y:S07]  /*0030*/  LDCU UR5, c[0x0][0x398] ;  /* 0x00007300ff0577ac */ /* 0x000e6e0008000800 */
[----:B------:R-:W0:Y:S02]  /*0040*/  LDC R9, c[0x0][0x360] ;  /* 0x0000d800ff097b82 */ /* 0x000e240000000800 */
[----:B0-----:R-:W-:-:S05]  /*0050*/  IMAD R9, R9, UR4, R0 ;  /* 0x0000000409097c24 */ /* 0x001fca000f8e0200 */
[----:B-1----:R-:W-:-:S13]  /*0060*/  ISETP.GE.AND P0, PT, R9, UR5, PT ;  /* 0x0000000509007c0c */ /* 0x002fda000bf06270 */
[----:B------:R-:W-:Y:S05]  /*0070*/  @P0 EXIT ;  /* 0x000000000000094d */ /* 0x000fea0003800000 */
[----:B------:R-:W0:Y:S01]  /*0080*/  LDC.64 R2, c[0x0][0x380] ;  /* 0x0000e000ff027b82 */ /* 0x000e220000000a00 */
[----:B------:R-:W1:Y:S07]  /*0090*/  LDCU.64 UR4, c[0x0][0x358] ;  /* 0x00006b00ff0477ac */ /* 0x000e6e0008000a00 */
[----:B------:R-:W2:Y:S08]  /*00a0*/  LDC.64 R4, c[0x0][0x388] ;  /* 0x0000e200ff047b82 */ /* 0x000eb00000000a00 */
[----:B------:R-:W3:Y:S01]  /*00b0*/  LDC.64 R6, c[0x0][0x390] ;  /* 0x0000e400ff067b82 */ /* 0x000ee20000000a00 */
[----:B0-----:R-:W-:-:S06]  /*00c0*/  IMAD.WIDE R2, R9, 0x4, R2 ;  /* 0x0000000409027825 */ /* 0x001fcc00078e0202 */
[----:B-1----:R-:W4:Y:S01]  /*00d0*/  LDG.E R2, desc[UR4][R2.64] ;  /* 0x0000000402027981 */ /* 0x002f22000c1e1900 */
[----:B--2---:R-:W-:-:S06]  /*00e0*/  IMAD.WIDE R4, R9, 0x4, R4 ;  /* 0x0000000409047825 */ /* 0x004fcc00078e0204 */
[----:B------:R-:W4:Y:S01]  /*00f0*/  LDG.E R5, desc[UR4][R4.64] ;  /* 0x0000000404057981 */ /* 0x000f22000c1e1900 */
[----:B---3--:R-:W-:Y:S01]  /*0100*/  IMAD.WIDE R6, R9, 0x4, R6 ;  /* 0x0000000409067825 */ /* 0x008fe200078e0206 */
[----:B----4-:R-:W-:-:S05]  /*0110*/  IADD3 R9, PT, PT, R2, R5, RZ ;  /* 0x0000000502097210 */ /* 0x010fca0007ffe0ff */
[----:B------:R-:W-:Y:S01]  /*0120*/  STG.E desc[UR4][R6.64], R9 ;  /* 0x0000000906007986 */ /* 0x000fe2000c101904 */
[----:B------:R-:W-:Y:S05]  /*0130*/  EXIT ;  /* 0x000000000000794d */ /* 0x000fea0003800000 */
.L_x_2:
        /* <DEDUP_REMOVED lines=12> */
.L_x_4:


//--------------------- .nv.global.init           --------------------------
	.section	.nv.global.init,"aw",@progbits
.nv.global.init:
	.type		$str,@object
	.size		$str,(.L_1 - $str)
$str:
        /*0000*/ 	.byte	0x45, 0x52, 0x52, 0x4f, 0x52, 0x3a, 0x20, 0x25, 0x64, 0x20, 0x21, 0x3d, 0x20, 0x25, 0x64, 0x2e
        /*0010*/ 	.byte	0x0a, 0x00
.L_1:


//--------------------- .nv.shared.reserved.0     --------------------------
	.section	.nv.shared.reserved.0,"aw",@nobits
	.weak		__nv_reservedSMEM_offset_0_alias
	.size		__nv_reservedSMEM_offset_0_alias, 0, 64
	.other		__nv_reservedSMEM_offset_0_alias,@"STO_CUDA_RESERVED_SHARED STV_DEFAULT"
__nv_reservedSMEM_offset_0_alias:
	.zero		0
	.zero		64


//--------------------- .nv.global                --------------------------
	.section	.nv.global,"aw",@nobits
	.align	4
.nv.global:
	.type		count,@object
	.size		count,(.L_0 - count)
count:
	.zero		4
.L_0:


//--------------------- .nv.constant0._Z8validatePiS_i --------------------------
	.section	.nv.constant0._Z8validatePiS_i,"a",@progbits
	.sectionflags	@""
	.align	4
.nv.constant0._Z8validatePiS_i:
	.zero		916


//--------------------- .nv.constant0._Z9vectorAddPiS_S_i --------------------------
	.section	.nv.constant0._Z9vectorAddPiS_S_i,"a",@progbits
	.sectionflags	@""
	.align	4
.nv.constant0._Z9vectorAddPiS_S_i:
	.zero		924


//--------------------- SYMBOLS --------------------------

	.type		.nv.reservedSmem.offset0,@object
	.size		.nv.reservedSmem.offset0,0x4
	.type		vprintf,@function
